	.headerflags	@"EF_CUDA_TEXMODE_UNIFIED EF_CUDA_64BIT_ADDRESS EF_CUDA_SM86 EF_CUDA_VIRTUAL_SM(EF_CUDA_SM86)"
	.elftype	@"ET_EXEC"


//--------------------- .nv.info                  --------------------------
	.section	.nv.info,"",@"SHT_CUDA_INFO"
	.align	4


	//----- nvinfo : EIATTR_REGCOUNT
	.align		4
        /*0000*/ 	.byte	0x04, 0x2f
        /*0002*/ 	.short	(.L_2 - .L_1)
	.align		4
.L_1:
        /*0004*/ 	.word	index@(triton_red_fused__to_copy_add_mean_mul_pow_rsqrt_11)
        /*0008*/ 	.word	0x00000026


	//----- nvinfo : EIATTR_MIN_STACK_SIZE
	.align		4
.L_2:
        /*000c*/ 	.byte	0x04, 0x12
        /*000e*/ 	.short	(.L_4 - .L_3)
	.align		4
.L_3:
        /*0010*/ 	.word	index@(triton_red_fused__to_copy_add_mean_mul_pow_rsqrt_11)
        /*0014*/ 	.word	0x00000000


	//----- nvinfo : EIATTR_FRAME_SIZE
	.align		4
.L_4:
        /*0018*/ 	.byte	0x04, 0x11
        /*001a*/ 	.short	(.L_6 - .L_5)
	.align		4
.L_5:
        /*001c*/ 	.word	index@(triton_red_fused__to_copy_add_mean_mul_pow_rsqrt_11)
        /*0020*/ 	.word	0x00000000


	//----- nvinfo : EIATTR_MIN_STACK_SIZE
	.align		4
.L_6:
        /*0024*/ 	.byte	0x04, 0x12
        /*0026*/ 	.short	(.L_8 - .L_7)
	.align		4
.L_7:
        /*0028*/ 	.word	index@(triton_red_fused__to_copy_add_mean_mul_pow_rsqrt_11)
        /*002c*/ 	.word	0x00000000
.L_8:


//--------------------- .nv.info.triton_red_fused__to_copy_add_mean_mul_pow_rsqrt_11 --------------------------
	.section	.nv.info.triton_red_fused__to_copy_add_mean_mul_pow_rsqrt_11,"",@"SHT_CUDA_INFO"
	.sectionflags	@""
	.align	4


	//----- nvinfo : EIATTR_CUDA_API_VERSION
	.align		4
        /*0000*/ 	.byte	0x04, 0x37
        /*0002*/ 	.short	(.L_10 - .L_9)
.L_9:
        /*0004*/ 	.word	0x0000007c


	//----- nvinfo : EIATTR_SW2861232_WAR
	.align		4
.L_10:
        /*0008*/ 	.byte	0x01, 0x35
	.zero		2


	//----- nvinfo : EIATTR_PARAM_CBANK
	.align		4
        /*000c*/ 	.byte	0x04, 0x0a
        /*000e*/ 	.short	(.L_12 - .L_11)
	.align		4
.L_11:
        /*0010*/ 	.word	index@(.nv.constant0.triton_red_fused__to_copy_add_mean_mul_pow_rsqrt_11)
        /*0014*/ 	.short	0x0160
        /*0016*/ 	.short	0x0040


	//----- nvinfo : EIATTR_CBANK_PARAM_SIZE
	.align		4
.L_12:
        /*0018*/ 	.byte	0x03, 0x19
        /*001a*/ 	.short	0x0040


	//----- nvinfo : EIATTR_KPARAM_INFO
	.align		4
        /*001c*/ 	.byte	0x04, 0x17
        /*001e*/ 	.short	(.L_14 - .L_13)
.L_13:
        /*0020*/ 	.word	0x00000000
        /*0024*/ 	.short	0x0008
        /*0026*/ 	.short	0x0038
        /*0028*/ 	.byte	0x00, 0xf4, 0x21, 0x00


	//----- nvinfo : EIATTR_KPARAM_INFO
	.align		4
.L_14:
        /*002c*/ 	.byte	0x04, 0x17
        /*002e*/ 	.short	(.L_16 - .L_15)
.L_15:
        /*0030*/ 	.word	0x00000000
        /*0034*/ 	.short	0x0007
        /*0036*/ 	.short	0x0034
        /*0038*/ 	.byte	0x00, 0xf0, 0x11, 0x00


	//----- nvinfo : EIATTR_KPARAM_INFO
	.align		4
.L_16:
        /*003c*/ 	.byte	0x04, 0x17
        /*003e*/ 	.short	(.L_18 - .L_17)
.L_17:
        /*0040*/ 	.word	0x00000000
        /*0044*/ 	.short	0x0006
        /*0046*/ 	.short	0x0030
        /*0048*/ 	.byte	0x00, 0xf0, 0x11, 0x00


	//----- nvinfo : EIATTR_KPARAM_INFO
	.align		4
.L_18:
        /*004c*/ 	.byte	0x04, 0x17
        /*004e*/ 	.short	(.L_20 - .L_19)
.L_19:
        /*0050*/ 	.word	0x00000000
        /*0054*/ 	.short	0x0005
        /*0056*/ 	.short	0x0028
        /*0058*/ 	.byte	0x00, 0xf4, 0x21, 0x00


	//----- nvinfo : EIATTR_KPARAM_INFO
	.align		4
.L_20:
        /*005c*/ 	.byte	0x04, 0x17
        /*005e*/ 	.short	(.L_22 - .L_21)
.L_21:
        /*0060*/ 	.word	0x00000000
        /*0064*/ 	.short	0x0004
        /*0066*/ 	.short	0x0020
        /*0068*/ 	.byte	0x00, 0xf4, 0x21, 0x00


	//----- nvinfo : EIATTR_KPARAM_INFO
	.align		4
.L_22:
        /*006c*/ 	.byte	0x04, 0x17
        /*006e*/ 	.short	(.L_24 - .L_23)
.L_23:
        /*0070*/ 	.word	0x00000000
        /*0074*/ 	.short	0x0003
        /*0076*/ 	.short	0x0018
        /*0078*/ 	.byte	0x00, 0xf4, 0x21, 0x00


	//----- nvinfo : EIATTR_KPARAM_INFO
	.align		4
.L_24:
        /*007c*/ 	.byte	0x04, 0x17
        /*007e*/ 	.short	(.L_26 - .L_25)
.L_25:
        /*0080*/ 	.word	0x00000000
        /*0084*/ 	.short	0x0002
        /*0086*/ 	.short	0x0010
        /*0088*/ 	.byte	0x00, 0xf4, 0x21, 0x00


	//----- nvinfo : EIATTR_KPARAM_INFO
	.align		4
.L_26:
        /*008c*/ 	.byte	0x04, 0x17
        /*008e*/ 	.short	(.L_28 - .L_27)
.L_27:
        /*0090*/ 	.word	0x00000000
        /*0094*/ 	.short	0x0001
        /*0096*/ 	.short	0x0008
        /*0098*/ 	.byte	0x00, 0xf4, 0x21, 0x00


	//----- nvinfo : EIATTR_KPARAM_INFO
	.align		4
.L_28:
        /*009c*/ 	.byte	0x04, 0x17
        /*009e*/ 	.short	(.L_30 - .L_29)
.L_29:
        /*00a0*/ 	.word	0x00000000
        /*00a4*/ 	.short	0x0000
        /*00a6*/ 	.short	0x0000
        /*00a8*/ 	.byte	0x00, 0xf4, 0x21, 0x00


	//----- nvinfo : EIATTR_MAXREG_COUNT
	.align		4
.L_30:
        /*00ac*/ 	.byte	0x03, 0x1b
        /*00ae*/ 	.short	0x0080


	//----- nvinfo : EIATTR_COOP_GROUP_MASK_REGIDS
	.align		4
        /*00b0*/ 	.byte	0x04, 0x29
        /*00b2*/ 	.short	(.L_32 - .L_31)


	//   ....[0]....
.L_31:
        /*00b4*/ 	.word	0xffffffff


	//   ....[1]....
        /*00b8*/ 	.word	0xffffffff


	//   ....[2]....
        /*00bc*/ 	.word	0xffffffff


	//----- nvinfo : EIATTR_COOP_GROUP_INSTR_OFFSETS
	.align		4
.L_32:
        /*00c0*/ 	.byte	0x04, 0x28
        /*00c2*/ 	.short	(.L_34 - .L_33)


	//   ....[0]....
.L_33:
        /*00c4*/ 	.word	0x00000810


	//   ....[1]....
        /*00c8*/ 	.word	0x00000850


	//   ....[2]....
        /*00cc*/ 	.word	0x00000890


	//----- nvinfo : EIATTR_EXIT_INSTR_OFFSETS
	.align		4
.L_34:
        /*00d0*/ 	.byte	0x04, 0x1c
        /*00d2*/ 	.short	(.L_36 - .L_35)


	//   ....[0]....
.L_35:
        /*00d4*/ 	.word	0x00001110


	//----- nvinfo : EIATTR_REQNTID
	.align		4
.L_36:
        /*00d8*/ 	.byte	0x04, 0x10
        /*00da*/ 	.short	(.L_38 - .L_37)
.L_37:
        /*00dc*/ 	.word	0x00000200
        /*00e0*/ 	.word	0x00000001
        /*00e4*/ 	.word	0x00000001
.L_38:


//--------------------- .nv.callgraph             --------------------------
	.section	.nv.callgraph,"",@"SHT_CUDA_CALLGRAPH"
	.align	4
	.sectionentsize	8
	.align		4
        /*0000*/ 	.word	0x00000000
	.align		4
        /*0004*/ 	.word	0xffffffff
	.align		4
        /*0008*/ 	.word	0x00000000
	.align		4
        /*000c*/ 	.word	0xfffffffe
	.align		4
        /*0010*/ 	.word	0x00000000
	.align		4
        /*0014*/ 	.word	0xfffffffd
	.align		4
        /*0018*/ 	.word	0x00000000
	.align		4
        /*001c*/ 	.word	0xfffffffc


//--------------------- .nv.rel.action            --------------------------
	.section	.nv.rel.action,"",@"SHT_CUDA_RELOCINFO"
	.align	8
	.sectionentsize	8
        /*0000*/ 	.byte	0x73, 0x00, 0x00, 0x00, 0x00, 0x00, 0x00, 0x00, 0x00, 0x00, 0x00, 0x11, 0x25, 0x00, 0x05, 0x36


//--------------------- .nv.constant4             --------------------------
	.section	.nv.constant4,"a",@progbits
	.align	8
	.align		8
.nv.constant4:
        /*0000*/ 	.dword	_$_str


//--------------------- .nv.constant0.triton_red_fused__to_copy_add_mean_mul_pow_rsqrt_11 --------------------------
	.section	.nv.constant0.triton_red_fused__to_copy_add_mean_mul_pow_rsqrt_11,"a",@progbits
	.sectionflags	@""
	.align	4
.nv.constant0.triton_red_fused__to_copy_add_mean_mul_pow_rsqrt_11:
	.zero		416


//--------------------- .text.triton_red_fused__to_copy_add_mean_mul_pow_rsqrt_11 --------------------------
	.section	.text.triton_red_fused__to_copy_add_mean_mul_pow_rsqrt_11,"ax",@progbits
	.sectioninfo	@"SHI_REGISTERS=38"
	.align	128
        .global         triton_red_fused__to_copy_add_mean_mul_pow_rsqrt_11
        .type           triton_red_fused__to_copy_add_mean_mul_pow_rsqrt_11,@function
        .size           triton_red_fused__to_copy_add_mean_mul_pow_rsqrt_11,(.L_x_3 - triton_red_fused__to_copy_add_mean_mul_pow_rsqrt_11)
        .other          triton_red_fused__to_copy_add_mean_mul_pow_rsqrt_11,@"STO_CUDA_ENTRY STV_DEFAULT"
triton_red_fused__to_copy_add_mean_mul_pow_rsqrt_11:
.text.triton_red_fused__to_copy_add_mean_mul_pow_rsqrt_11:
[----:B------:R-:W-:Y:S02]  /*0000*/  MOV R1, c[0x0][0x28] ;  /* 0x00000a0000017a02 */ /* 0x000fe40000000f00 */
[----:B------:R-:W0:Y:S01]  /*0010*/  S2R R2, SR_TID.X ;  /* 0x0000000000027919 */ /* 0x000e220000002100 */
[----:B------:R-:W1:Y:S01]  /*0020*/  S2UR UR4, SR_CTAID.X ;  /* 0x00000000000479c3 */ /* 0x000e620000002500 */
[----:B------:R-:W-:Y:S01]  /*0030*/  IMAD.MOV.U32 R28, RZ, RZ, RZ ;  /* 0x000000ffff1c7224 */ /* 0x000fe200078e00ff */
[----:B------:R-:W-:Y:S01]  /*0040*/  MOV R21, 0xffffffc0 ;  /* 0xffffffc000157802 */ /* 0x000fe20000000f00 */
[----:B------:R-:W-:Y:S01]  /*0050*/  CS2R R24, SRZ ;  /* 0x0000000000187805 */ /* 0x000fe2000001ff00 */
[----:B------:R-:W-:Y:S01]  /*0060*/  CS2R R26, SRZ ;  /* 0x00000000001a7805 */ /* 0x000fe2000001ff00 */
[----:B------:R-:W-:Y:S01]  /*0070*/  CS2R R22, SRZ ;  /* 0x0000000000167805 */ /* 0x000fe2000001ff00 */
[----:B------:R-:W-:Y:S01]  /*0080*/  IMAD.MOV.U32 R20, RZ, RZ, RZ ;  /* 0x000000ffff147224 */ /* 0x000fe200078e00ff */
[----:B0-----:R-:W-:Y:S01]  /*0090*/  SHF.R.U32.HI R0, RZ, 0x3, R2 ;  /* 0x00000003ff007819 */ /* 0x001fe20000011602 */
[----:B-1----:R-:W-:Y:S01]  /*00a0*/  USHF.L.U32 UR4, UR4, 0x6, URZ ;  /* 0x0000000604047899 */ /* 0x002fe2000800063f */
[----:B------:R-:W-:-:S02]  /*00b0*/  SHF.L.U32 R2, R2, 0x3, RZ ;  /* 0x0000000302027819 */ /* 0x000fc400000006ff */
[----:B------:R-:W-:Y:S02]  /*00c0*/  SGXT.U32 R0, R0, 0x6 ;  /* 0x000000060000781a */ /* 0x000fe40000000000 */
[----:B------:R-:W-:Y:S02]  /*00d0*/  LOP3.LUT R3, R2, 0x38, RZ, 0xc0, !PT ;  /* 0x0000003802037812 */ /* 0x000fe400078ec0ff */
[----:B------:R-:W-:Y:S01]  /*00e0*/  LOP3.LUT R0, R0, UR4, RZ, 0xfc, !PT ;  /* 0x0000000400007c12 */ /* 0x000fe2000f8efcff */
[----:B------:R-:W-:-:S03]  /*00f0*/  ULDC.64 UR4, c[0x0][0x118] ;  /* 0x0000460000047ab9 */ /* 0x000fc60000000a00 */
[C---:B------:R-:W-:Y:S02]  /*0100*/  ISETP.GE.AND P1, PT, R0.reuse, 0x200, PT ;  /* 0x000002000000780c */ /* 0x040fe40003f26270 */
[----:B------:R-:W-:Y:S02]  /*0110*/  LEA R0, R0, R3, 0xc ;  /* 0x0000000300007211 */ /* 0x000fe400078e60ff */
.L_x_0:
[----:B------:R-:W-:Y:S01]  /*0120*/  IADD3 R21, R21, 0x40, RZ ;  /* 0x0000004015157810 */ /* 0x000fe20007ffe0ff */
[----:B------:R-:W-:Y:S01]  /*0130*/  CS2R R4, SRZ ;  /* 0x0000000000047805 */ /* 0x000fe2000001ff00 */
[----:B------:R-:W-:Y:S01]  /*0140*/  MOV R29, 0x2 ;  /* 0x00000002001d7802 */ /* 0x000fe20000000f00 */
[----:B------:R-:W-:Y:S01]  /*0150*/  CS2R R6, SRZ ;  /* 0x0000000000067805 */ /* 0x000fe2000001ff00 */
[----:B------:R-:W-:Y:S01]  /*0160*/  LOP3.LUT R34, R0, R21, RZ, 0xfc, !PT ;  /* 0x0000001500227212 */ /* 0x000fe200078efcff */
[----:B------:R-:W-:Y:S01]  /*0170*/  CS2R R8, SRZ ;  /* 0x0000000000087805 */ /* 0x000fe2000001ff00 */
[----:B------:R-:W-:-:S03]  /*0180*/  CS2R R10, SRZ ;  /* 0x00000000000a7805 */ /* 0x000fc6000001ff00 */
[----:B------:R-:W-:-:S04]  /*0190*/  IMAD.WIDE R2, R34, R29, c[0x0][0x160] ;  /* 0x0000580022027625 */ /* 0x000fc800078e021d */
[CC--:B------:R-:W-:Y:S01]  /*01a0*/  IMAD.WIDE R32, R34.reuse, R29.reuse, c[0x0][0x168] ;  /* 0x00005a0022207625 */ /* 0x0c0fe200078e021d */
[----:B------:R0:W2:Y:S04]  /*01b0*/  @!P1 LDG.E.EL.128 R4, [R2.64] ;  /* 0x0000000402049981 */ /* 0x0000a8000c2e1d00 */
[----:B------:R1:W3:Y:S01]  /*01c0*/  @!P1 LDG.E.EL.128 R8, [R32.64] ;  /* 0x0000000420089981 */ /* 0x0002e2000c2e1d00 */
[----:B------:R-:W-:Y:S01]  /*01d0*/  CS2R R12, SRZ ;  /* 0x00000000000c7805 */ /* 0x000fe2000001ff00 */
[----:B------:R-:W-:Y:S01]  /*01e0*/  CS2R R14, SRZ ;  /* 0x00000000000e7805 */ /* 0x000fe2000001ff00 */
[----:B------:R-:W-:Y:S01]  /*01f0*/  IMAD.WIDE R30, R34, R29, c[0x0][0x170] ;  /* 0x00005c00221e7625 */ /* 0x000fe200078e021d */
[----:B------:R-:W-:-:S04]  /*0200*/  CS2R R16, SRZ ;  /* 0x0000000000107805 */ /* 0x000fc8000001ff00 */
[----:B------:R4:W5:Y:S01]  /*0210*/  @!P1 LDG.E.EL.128 R12, [R30.64] ;  /* 0x000000041e0c9981 */ /* 0x000962000c2e1d00 */
[----:B------:R-:W-:Y:S01]  /*0220*/  CS2R R18, SRZ ;  /* 0x0000000000127805 */ /* 0x000fe2000001ff00 */
[----:B0-----:R-:W-:-:S05]  /*0230*/  IMAD.WIDE R2, R34, R29, c[0x0][0x178] ;  /* 0x00005e0022027625 */ /* 0x001fca00078e021d */
[----:B------:R0:W5:Y:S01]  /*0240*/  @!P1 LDG.E.EL.128 R16, [R2.64] ;  /* 0x0000000402109981 */ /* 0x000162000c2e1d00 */
[----:B------:R-:W-:Y:S02]  /*0250*/  ISETP.GE.U32.AND P0, PT, R21, 0xfc0, PT ;  /* 0x00000fc01500780c */ /* 0x000fe40003f06070 */
[----:B--2---:R-:W-:Y:S01]  /*0260*/  SHF.L.U32 R29, R4, 0x10, RZ ;  /* 0x00000010041d7819 */ /* 0x004fe200000006ff */
[----:B-1----:R-:W-:Y:S02]  /*0270*/  IMAD.U32 R32, R5, 0x10000, RZ ;  /* 0x0001000005207824 */ /* 0x002fe400078e00ff */
[----:B----4-:R-:W-:Y:S01]  /*0280*/  IMAD.U32 R31, R6, 0x10000, RZ ;  /* 0x00010000061f7824 */ /* 0x010fe200078e00ff */
[----:B---3--:R-:W-:Y:S02]  /*0290*/  SHF.L.U32 R34, R8, 0x10, RZ ;  /* 0x0000001008227819 */ /* 0x008fe400000006ff */
[----:B------:R-:W-:Y:S02]  /*02a0*/  SHF.L.U32 R33, R9, 0x10, RZ ;  /* 0x0000001009217819 */ /* 0x000fe400000006ff */
[----:B------:R-:W-:Y:S01]  /*02b0*/  PRMT R9, R4, 0x7632, R9 ;  /* 0x0000763204097816 */ /* 0x000fe20000000009 */
[----:B------:R-:W-:Y:S01]  /*02c0*/  FADD R30, R29, R34 ;  /* 0x000000221d1e7221 */ /* 0x000fe20000000000 */
[----:B------:R-:W-:Y:S01]  /*02d0*/  PRMT R4, R7, 0x7632, R4 ;  /* 0x0000763207047816 */ /* 0x000fe20000000004 */
[----:B------:R-:W-:Y:S01]  /*02e0*/  FADD R29, R32, R33 ;  /* 0x00000021201d7221 */ /* 0x000fe20000000000 */
[----:B0-----:R-:W-:-:S02]  /*02f0*/  PRMT R3, R11, 0x7632, R3 ;  /* 0x000076320b037816 */ /* 0x001fc40000000003 */
[----:B------:R-:W-:Y:S02]  /*0300*/  SHF.L.U32 R32, R10, 0x10, RZ ;  /* 0x000000100a207819 */ /* 0x000fe400000006ff */
[----:B------:R-:W-:Y:S02]  /*0310*/  PRMT R8, R5, 0x7632, R8 ;  /* 0x0000763205087816 */ /* 0x000fe40000000008 */
[----:B------:R-:W-:Y:S01]  /*0320*/  PRMT R5, R6, 0x7632, R5 ;  /* 0x0000763206057816 */ /* 0x000fe20000000005 */
[----:B------:R-:W-:Y:S01]  /*0330*/  IMAD.U32 R6, R11, 0x10000, RZ ;  /* 0x000100000b067824 */ /* 0x000fe200078e00ff */
[----:B------:R-:W-:Y:S01]  /*0340*/  PRMT R10, R10, 0x7632, R10 ;  /* 0x000076320a0a7816 */ /* 0x000fe2000000000a */
[----:B------:R-:W-:Y:S01]  /*0350*/  FADD R2, R31, R32 ;  /* 0x000000201f027221 */ /* 0x000fe20000000000 */
[----:B------:R-:W-:Y:S01]  /*0360*/  SHF.L.U32 R4, R4, 0x10, RZ ;  /* 0x0000001004047819 */ /* 0x000fe200000006ff */
[----:B------:R-:W-:Y:S01]  /*0370*/  IMAD.U32 R5, R5, 0x10000, RZ ;  /* 0x0001000005057824 */ /* 0x000fe200078e00ff */
[----:B------:R-:W-:-:S02]  /*0380*/  SHF.L.U32 R3, R3, 0x10, RZ ;  /* 0x0000001003037819 */ /* 0x000fc400000006ff */
[----:B------:R-:W-:Y:S02]  /*0390*/  SHF.L.U32 R7, R7, 0x10, RZ ;  /* 0x0000001007077819 */ /* 0x000fe400000006ff */
[----:B------:R-:W-:Y:S01]  /*03a0*/  SHF.L.U32 R10, R10, 0x10, RZ ;  /* 0x000000100a0a7819 */ /* 0x000fe200000006ff */
[--C-:B------:R-:W-:Y:S01]  /*03b0*/  FADD R4, R4, R3.reuse ;  /* 0x0000000304047221 */ /* 0x100fe20000000000 */
[----:B-----5:R-:W-:Y:S01]  /*03c0*/  PRMT R3, R15, 0x7632, R3 ;  /* 0x000076320f037816 */ /* 0x020fe20000000003 */
[----:B------:R-:W-:Y:S01]  /*03d0*/  FADD R6, R7, R6 ;  /* 0x0000000607067221 */ /* 0x000fe20000000000 */
[----:B------:R-:W-:Y:S01]  /*03e0*/  PRMT R31, R8, 0x7632, R31 ;  /* 0x00007632081f7816 */ /* 0x000fe2000000001f */
[----:B------:R-:W-:Y:S01]  /*03f0*/  FADD R5, R5, R10 ;  /* 0x0000000a05057221 */ /* 0x000fe20000000000 */
[C---:B------:R-:W-:Y:S01]  /*0400*/  PRMT R7, R14.reuse, 0x7632, R7 ;  /* 0x000076320e077816 */ /* 0x040fe20000000007 */
[----:B------:R-:W-:Y:S01]  /*0410*/  IMAD.U32 R15, R15, 0x10000, RZ ;  /* 0x000100000f0f7824 */ /* 0x000fe200078e00ff */
[----:B------:R-:W-:-:S02]  /*0420*/  SHF.L.U32 R11, R14, 0x10, RZ ;  /* 0x000000100e0b7819 */ /* 0x000fc400000006ff */
[----:B------:R-:W-:Y:S01]  /*0430*/  PRMT R33, R9, 0x7632, R33 ;  /* 0x0000763209217816 */ /* 0x000fe20000000021 */
[----:B------:R-:W-:Y:S01]  /*0440*/  FADD R6, R15, R6 ;  /* 0x000000060f067221 */ /* 0x000fe20000000000 */
[----:B------:R-:W-:Y:S01]  /*0450*/  PRMT R14, R13, 0x7632, R14 ;  /* 0x000076320d0e7816 */ /* 0x000fe2000000000e */
[----:B------:R-:W-:Y:S01]  /*0460*/  FADD R2, R11, R2 ;  /* 0x000000020b027221 */ /* 0x000fe20000000000 */
[----:B------:R-:W-:Y:S01]  /*0470*/  SHF.L.U32 R10, R13, 0x10, RZ ;  /* 0x000000100d0a7819 */ /* 0x000fe200000006ff */
[----:B------:R-:W-:Y:S01]  /*0480*/  IMAD.U32 R33, R33, 0x10000, RZ ;  /* 0x0001000021217824 */ /* 0x000fe200078e00ff */
[----:B------:R-:W-:Y:S02]  /*0490*/  SHF.L.U32 R3, R3, 0x10, RZ ;  /* 0x0000001003037819 */ /* 0x000fe400000006ff */
[----:B------:R-:W-:Y:S01]  /*04a0*/  SHF.L.U32 R9, R9, 0x10, RZ ;  /* 0x0000001009097819 */ /* 0x000fe200000006ff */
[----:B------:R-:W-:Y:S01]  /*04b0*/  FADD R29, R10, R29 ;  /* 0x0000001d0a1d7221 */ /* 0x000fe20000000000 */
[----:B------:R-:W-:Y:S01]  /*04c0*/  SHF.L.U32 R32, R31, 0x10, RZ ;  /* 0x000000101f207819 */ /* 0x000fe200000006ff */
[C---:B------:R-:W-:Y:S01]  /*04d0*/  IMAD.U32 R31, R12.reuse, 0x10000, RZ ;  /* 0x000100000c1f7824 */ /* 0x040fe200078e00ff */
[----:B------:R-:W-:Y:S01]  /*04e0*/  PRMT R13, R12, 0x7632, R13 ;  /* 0x000076320c0d7816 */ /* 0x000fe2000000000d */
[----:B------:R-:W-:Y:S01]  /*04f0*/  FADD R4, R3, R4 ;  /* 0x0000000403047221 */ /* 0x000fe20000000000 */
[----:B------:R-:W-:Y:S01]  /*0500*/  SHF.L.U32 R8, R8, 0x10, RZ ;  /* 0x0000001008087819 */ /* 0x000fe200000006ff */
[----:B------:R-:W-:Y:S01]  /*0510*/  FADD R9, R9, R32 ;  /* 0x0000002009097221 */ /* 0x000fe20000000000 */
[----:B------:R-:W-:Y:S01]  /*0520*/  PRMT R3, R16, 0x7632, R3 ;  /* 0x0000763210037816 */ /* 0x000fe20000000003 */
[----:B------:R-:W-:Y:S01]  /*0530*/  IMAD.U32 R12, R13, 0x10000, RZ ;  /* 0x000100000d0c7824 */ /* 0x000fe200078e00ff */
[----:B------:R-:W-:Y:S01]  /*0540*/  SHF.L.U32 R10, R7, 0x10, RZ ;  /* 0x00000010070a7819 */ /* 0x000fe200000006ff */
[----:B------:R-:W-:Y:S01]  /*0550*/  FADD R8, R8, R33 ;  /* 0x0000002108087221 */ /* 0x000fe20000000000 */
[----:B------:R-:W-:Y:S01]  /*0560*/  SHF.L.U32 R7, R14, 0x10, RZ ;  /* 0x000000100e077819 */ /* 0x000fe200000006ff */
[----:B------:R-:W-:Y:S01]  /*0570*/  FADD R14, R12, R9 ;  /* 0x000000090c0e7221 */ /* 0x000fe20000000000 */
[----:B------:R-:W-:Y:S01]  /*0580*/  SHF.L.U32 R13, R18, 0x10, RZ ;  /* 0x00000010120d7819 */ /* 0x000fe200000006ff */
[----:B------:R-:W-:Y:S01]  /*0590*/  FADD R5, R10, R5 ;  /* 0x000000050a057221 */ /* 0x000fe20000000000 */
[----:B------:R-:W-:Y:S01]  /*05a0*/  SHF.L.U32 R3, R3, 0x10, RZ ;  /* 0x0000001003037819 */ /* 0x000fe200000006ff */
[----:B------:R-:W-:Y:S01]  /*05b0*/  FADD R8, R7, R8 ;  /* 0x0000000807087221 */ /* 0x000fe20000000000 */
[----:B------:R-:W-:Y:S01]  /*05c0*/  PRMT R9, R17, 0x7632, R9 ;  /* 0x0000763211097816 */ /* 0x000fe20000000009 */
[----:B------:R-:W-:Y:S01]  /*05d0*/  FADD R13, R13, R2 ;  /* 0x000000020d0d7221 */ /* 0x000fe20000000000 */
[----:B------:R-:W-:Y:S01]  /*05e0*/  PRMT R11, R18, 0x7632, R11 ;  /* 0x00007632120b7816 */ /* 0x000fe2000000000b */
[----:B------:R-:W-:Y:S01]  /*05f0*/  FADD R14, R3, R14 ;  /* 0x0000000e030e7221 */ /* 0x000fe20000000000 */
[----:B------:R-:W-:Y:S01]  /*0600*/  PRMT R12, R19, 0x7632, R12 ;  /* 0x00007632130c7816 */ /* 0x000fe2000000000c */
[----:B------:R-:W-:Y:S01]  /*0610*/  FADD R30, R31, R30 ;  /* 0x0000001e1f1e7221 */ /* 0x000fe20000000000 */
[----:B------:R-:W-:Y:S01]  /*0620*/  SHF.L.U32 R7, R16, 0x10, RZ ;  /* 0x0000001010077819 */ /* 0x000fe200000006ff */
[----:B------:R-:W-:Y:S01]  /*0630*/  IMAD.U32 R19, R19, 0x10000, RZ ;  /* 0x0001000013137824 */ /* 0x000fe200078e00ff */
[----:B------:R-:W-:Y:S01]  /*0640*/  SHF.L.U32 R10, R17, 0x10, RZ ;  /* 0x00000010110a7819 */ /* 0x000fe200000006ff */
[----:B------:R-:W-:Y:S01]  /*0650*/  IMAD.U32 R3, R12, 0x10000, RZ ;  /* 0x000100000c037824 */ /* 0x000fe200078e00ff */
[----:B------:R-:W-:Y:S01]  /*0660*/  SHF.L.U32 R9, R9, 0x10, RZ ;  /* 0x0000001009097819 */ /* 0x000fe200000006ff */
[----:B------:R-:W-:Y:S01]  /*0670*/  FADD R7, R7, R30 ;  /* 0x0000001e07077221 */ /* 0x000fe20000000000 */
[----:B------:R-:W-:Y:S01]  /*0680*/  SHF.L.U32 R2, R11, 0x10, RZ ;  /* 0x000000100b027819 */ /* 0x000fe200000006ff */
[----:B------:R-:W-:Y:S01]  /*0690*/  FADD R10, R10, R29 ;  /* 0x0000001d0a0a7221 */ /* 0x000fe20000000000 */
[----:B------:R-:W-:Y:S01]  /*06a0*/  FADD R19, R19, R6 ;  /* 0x0000000613137221 */ /* 0x000fe20000000000 */
[----:B------:R-:W-:Y:S01]  /*06b0*/  FADD R9, R9, R8 ;  /* 0x0000000809097221 */ /* 0x000fe20000000000 */
[----:B------:R-:W-:Y:S01]  /*06c0*/  FADD R4, R3, R4 ;  /* 0x0000000403047221 */ /* 0x000fe20000000000 */
[----:B------:R-:W-:Y:S01]  /*06d0*/  FADD R5, R2, R5 ;  /* 0x0000000502057221 */ /* 0x000fe20000000000 */
[----:B------:R-:W-:Y:S01]  /*06e0*/  @!P1 FFMA R28, R7, R7, R28 ;  /* 0x00000007071c9223 */ /* 0x000fe2000000001c */
[----:B------:R-:W-:Y:S01]  /*06f0*/  @!P1 FFMA R27, R10, R10, R27 ;  /* 0x0000000a0a1b9223 */ /* 0x000fe2000000001b */
[----:B------:R-:W-:Y:S01]  /*0700*/  @!P1 FFMA R26, R13, R13, R26 ;  /* 0x0000000d0d1a9223 */ /* 0x000fe2000000001a */
[----:B------:R-:W-:Y:S01]  /*0710*/  @!P1 FFMA R20, R19, R19, R20 ;  /* 0x0000001313149223 */ /* 0x000fe20000000014 */
[----:B------:R-:W-:Y:S01]  /*0720*/  @!P1 FFMA R25, R14, R14, R25 ;  /* 0x0000000e0e199223 */ /* 0x000fe20000000019 */
[----:B------:R-:W-:Y:S01]  /*0730*/  @!P1 FFMA R24, R9, R9, R24 ;  /* 0x0000000909189223 */ /* 0x000fe20000000018 */
[----:B------:R-:W-:Y:S01]  /*0740*/  @!P1 FFMA R22, R5, R5, R22 ;  /* 0x0000000505169223 */ /* 0x000fe20000000016 */
[----:B------:R-:W-:Y:S01]  /*0750*/  @!P1 FFMA R23, R4, R4, R23 ;  /* 0x0000000404179223 */ /* 0x000fe20000000017 */
[----:B------:R-:W-:Y:S05]  /*0760*/  @!P0 BRA `(.L_x_0) ;  /* 0xfffff9b000008947 */ /* 0x000fea000383ffff */
[----:B------:R-:W-:Y:S01]  /*0770*/  FADD R28, R28, R25 ;  /* 0x000000191c1c7221 */ /* 0x000fe20000000000 */
[----:B------:R-:W-:-:S03]  /*0780*/  MOV R25, 0x10 ;  /* 0x0000001000197802 */ /* 0x000fc60000000f00 */
[----:B------:R-:W-:-:S04]  /*0790*/  FADD R27, R27, R28 ;  /* 0x0000001c1b1b7221 */ /* 0x000fc80000000000 */
[----:B------:R-:W-:Y:S02]  /*07a0*/  FADD R27, R24, R27 ;  /* 0x0000001b181b7221 */ /* 0x000fe40000000000 */
[----:B------:R-:W0:Y:S02]  /*07b0*/  S2R R24, SR_TID.X ;  /* 0x0000000000187919 */ /* 0x000e240000002100 */
[----:B------:R-:W-:Y:S01]  /*07c0*/  FADD R27, R26, R27 ;  /* 0x0000001b1a1b7221 */ /* 0x000fe20000000000 */
[----:B------:R-:W-:-:S03]  /*07d0*/  IMAD.MOV.U32 R26, RZ, RZ, -0x1 ;  /* 0xffffffffff1a7424 */ /* 0x000fc600078e00ff */
[----:B------:R-:W-:-:S04]  /*07e0*/  FADD R27, R22, R27 ;  /* 0x0000001b161b7221 */ /* 0x000fc80000000000 */
[----:B------:R-:W-:-:S04]  /*07f0*/  FADD R20, R20, R27 ;  /* 0x0000001b14147221 */ /* 0x000fc80000000000 */
[----:B------:R-:W-:-:S05]  /*0800*/  FADD R20, R23, R20 ;  /* 0x0000001417147221 */ /* 0x000fca0000000000 */
[----:B------:R-:W1:Y:S01]  /*0810*/  SHFL.BFLY PT, R3, R20, 0x4, 0x1f ;  /* 0x0c801f0014037f89 */ /* 0x000e6200000e0000 */
[----:B0-----:R-:W-:-:S05]  /*0820*/  LOP3.LUT R24, R24, 0x7, RZ, 0xc0, !PT ;  /* 0x0000000718187812 */ /* 0x001fca00078ec0ff */
[----:B------:R-:W-:Y:S01]  /*0830*/  IMAD.WIDE.U32 R24, R24, R25, c[0x0][0x180] ;  /* 0x0000600018187625 */ /* 0x000fe200078e0019 */
[----:B-1----:R-:W-:-:S05]  /*0840*/  FADD R3, R20, R3 ;  /* 0x0000000314037221 */ /* 0x002fca0000000000 */
[----:B------:R-:W0:Y:S02]  /*0850*/  SHFL.BFLY PT, R2, R3, 0x2, 0x1f ;  /* 0x0c401f0003027f89 */ /* 0x000e2400000e0000 */
[----:B0-----:R-:W-:Y:S01]  /*0860*/  FADD R4, R3, R2 ;  /* 0x0000000203047221 */ /* 0x001fe20000000000 */
[----:B------:R-:W-:Y:S02]  /*0870*/  MOV R2, 0x39800000 ;  /* 0x3980000000027802 */ /* 0x000fe40000000f00 */
[----:B------:R-:W-:Y:S02]  /*0880*/  MOV R3, 0xffffffc0 ;  /* 0xffffffc000037802 */ /* 0x000fe40000000f00 */
[----:B------:R-:W0:Y:S02]  /*0890*/  SHFL.BFLY PT, R5, R4, 0x1, 0x1f ;  /* 0x0c201f0004057f89 */ /* 0x000e2400000e0000 */
[----:B0-----:R-:W-:-:S04]  /*08a0*/  FADD R5, R4, R5 ;  /* 0x0000000504057221 */ /* 0x001fc80000000000 */
[----:B------:R-:W-:-:S06]  /*08b0*/  FFMA R2, R5, R2, 9.9999999747524270788e-07 ;  /* 0x358637bd05027423 */ /* 0x000fcc0000000002 */
[----:B------:R-:W0:Y:S02]  /*08c0*/  MUFU.RSQ R2, R2 ;  /* 0x0000000200027308 */ /* 0x000e240000001400 */
.L_x_1:
[----:B------:R-:W-:Y:S01]  /*08d0*/  IADD3 R3, P0, R3, 0x40, RZ ;  /* 0x0000004003037810 */ /* 0x000fe20007f1e0ff */
[----:B0-----:R-:W-:Y:S01]  /*08e0*/  CS2R R4, SRZ ;  /* 0x0000000000047805 */ /* 0x001fe2000001ff00 */
[----:B------:R-:W-:Y:S01]  /*08f0*/  MOV R27, 0x2 ;  /* 0x00000002001b7802 */ /* 0x000fe20000000f00 */
[----:B------:R-:W-:Y:S01]  /*0900*/  CS2R R6, SRZ ;  /* 0x0000000000067805 */ /* 0x000fe2000001ff00 */
[----:B------:R-:W-:Y:S01]  /*0910*/  LOP3.LUT R28, R0, R3, RZ, 0xfc, !PT ;  /* 0x00000003001c7212 */ /* 0x000fe200078efcff */
[----:B------:R-:W-:Y:S01]  /*0920*/  CS2R R8, SRZ ;  /* 0x0000000000087805 */ /* 0x000fe2000001ff00 */
[----:B------:R-:W-:-:S03]  /*0930*/  CS2R R10, SRZ ;  /* 0x00000000000a7805 */ /* 0x000fc6000001ff00 */
[----:B------:R-:W-:-:S04]  /*0940*/  IMAD.WIDE R20, R28, R27, c[0x0][0x160] ;  /* 0x000058001c147625 */ /* 0x000fc800078e021b */
[CC--:B------:R-:W-:Y:S01]  /*0950*/  IMAD.WIDE R22, R28.reuse, R27.reuse, c[0x0][0x168] ;  /* 0x00005a001c167625 */ /* 0x0c0fe200078e021b */
[----:B------:R1:W2:Y:S04]  /*0960*/  @!P1 LDG.E.EF.128 R4, [R20.64] ;  /* 0x0000000414049981 */ /* 0x0002a8000c0e1d00 */
[----:B------:R1:W3:Y:S01]  /*0970*/  @!P1 LDG.E.EF.128 R8, [R22.64] ;  /* 0x0000000416089981 */ /* 0x0002e2000c0e1d00 */
[----:B------:R-:W-:Y:S01]  /*0980*/  CS2R R12, SRZ ;  /* 0x00000000000c7805 */ /* 0x000fe2000001ff00 */
[----:B------:R-:W-:Y:S01]  /*0990*/  CS2R R14, SRZ ;  /* 0x00000000000e7805 */ /* 0x000fe2000001ff00 */
[----:B------:R-:W-:-:S05]  /*09a0*/  IMAD.WIDE R30, R28, R27, c[0x0][0x170] ;  /* 0x00005c001c1e7625 */ /* 0x000fca00078e021b */
[----:B------:R3:W4:Y:S01]  /*09b0*/  @!P1 LDG.E.EF.128 R12, [R30.64] ;  /* 0x000000041e0c9981 */ /* 0x000722000c0e1d00 */
[----:B------:R-:W-:Y:S01]  /*09c0*/  CS2R R16, SRZ ;  /* 0x0000000000107805 */ /* 0x000fe2000001ff00 */
[----:B------:R-:W-:Y:S01]  /*09d0*/  CS2R R18, SRZ ;  /* 0x0000000000127805 */ /* 0x000fe2000001ff00 */
[----:B------:R-:W-:Y:S01]  /*09e0*/  IMAD.WIDE R32, R28, R27, c[0x0][0x178] ;  /* 0x00005e001c207625 */ /* 0x000fe200078e021b */
[----:B-1----:R1:W5:Y:S04]  /*09f0*/  LDG.E.EL.128 R20, [R24.64] ;  /* 0x0000000418147981 */ /* 0x002368000c2e1d00 */
[----:B------:R0:W4:Y:S01]  /*0a00*/  @!P1 LDG.E.EF.128 R16, [R32.64] ;  /* 0x0000000420109981 */ /* 0x000122000c0e1d00 */
[----:B------:R-:W-:Y:S02]  /*0a10*/  IADD3.X R26, RZ, R26, RZ, P0, !PT ;  /* 0x0000001aff1a7210 */ /* 0x000fe400007fe4ff */
[----:B------:R-:W-:-:S04]  /*0a20*/  ISETP.GE.U32.AND P0, PT, R3, 0xfc0, PT ;  /* 0x00000fc00300780c */ /* 0x000fc80003f06070 */
[----:B------:R-:W-:Y:S02]  /*0a30*/  ISETP.GE.U32.AND.EX P0, PT, R26, RZ, PT, P0 ;  /* 0x000000ff1a00720c */ /* 0x000fe40003f06100 */
[----:B-1----:R-:W-:-:S04]  /*0a40*/  IADD3 R24, P2, R24, 0x80, RZ ;  /* 0x0000008018187810 */ /* 0x002fc80007f5e0ff */
[----:B------:R-:W-:Y:S02]  /*0a50*/  IADD3.X R25, RZ, R25, RZ, P2, !PT ;  /* 0x00000019ff197210 */ /* 0x000fe400017fe4ff */
[----:B--2---:R-:W-:Y:S02]  /*0a60*/  PRMT R29, R4, 0x7632, R29 ;  /* 0x00007632041d7816 */ /* 0x004fe4000000001d */
[----:B---3--:R-:W-:Y:S02]  /*0a70*/  PRMT R30, R8, 0x7632, R30 ;  /* 0x00007632081e7816 */ /* 0x008fe4000000001e */
[----:B------:R-:W-:Y:S02]  /*0a80*/  SHF.L.U32 R34, R4, 0x10, RZ ;  /* 0x0000001004227819 */ /* 0x000fe400000006ff */
[----:B------:R-:W-:Y:S02]  /*0a90*/  SHF.L.U32 R4, R29, 0x10, RZ ;  /* 0x000000101d047819 */ /* 0x000fe400000006ff */
[----:B------:R-:W-:-:S02]  /*0aa0*/  SHF.L.U32 R35, R30, 0x10, RZ ;  /* 0x000000101e237819 */ /* 0x000fc400000006ff */
[----:B0-----:R-:W-:Y:S02]  /*0ab0*/  SHF.L.U32 R33, R10, 0x10, RZ ;  /* 0x000000100a217819 */ /* 0x001fe400000006ff */
[----:B------:R-:W-:Y:S01]  /*0ac0*/  PRMT R10, R7, 0x7632, R10 ;  /* 0x00007632070a7816 */ /* 0x000fe2000000000a */
[----:B------:R-:W-:Y:S01]  /*0ad0*/  FADD R4, R4, R35 ;  /* 0x0000002304047221 */ /* 0x000fe20000000000 */
[----:B------:R-:W-:Y:S01]  /*0ae0*/  SHF.L.U32 R31, R8, 0x10, RZ ;  /* 0x00000010081f7819 */ /* 0x000fe200000006ff */
[----:B------:R-:W-:Y:S01]  /*0af0*/  IMAD.U32 R8, R5, 0x10000, RZ ;  /* 0x0001000005087824 */ /* 0x000fe200078e00ff */
[----:B------:R-:W-:Y:S01]  /*0b00*/  SHF.L.U32 R29, R9, 0x10, RZ ;  /* 0x00000010091d7819 */ /* 0x000fe200000006ff */
[----:B------:R-:W-:Y:S01]  /*0b10*/  IMAD.U32 R30, R6, 0x10000, RZ ;  /* 0x00010000061e7824 */ /* 0x000fe200078e00ff */
[----:B------:R-:W-:Y:S02]  /*0b20*/  SHF.L.U32 R35, R11, 0x10, RZ ;  /* 0x000000100b237819 */ /* 0x000fe400000006ff */
[----:B------:R-:W-:-:S02]  /*0b30*/  PRMT R5, R5, 0x7632, R5 ;  /* 0x0000763205057816 */ /* 0x000fc40000000005 */
[----:B------:R-:W-:Y:S02]  /*0b40*/  PRMT R6, R6, 0x7632, R6 ;  /* 0x0000763206067816 */ /* 0x000fe40000000006 */
[----:B------:R-:W-:Y:S02]  /*0b50*/  PRMT R9, R9, 0x7632, R9 ;  /* 0x0000763209097816 */ /* 0x000fe40000000009 */
[----:B------:R-:W-:Y:S01]  /*0b60*/  PRMT R11, R10, 0x7632, R11 ;  /* 0x000076320a0b7816 */ /* 0x000fe2000000000b */
[----:B------:R-:W-:Y:S01]  /*0b70*/  FADD R29, R8, R29 ;  /* 0x0000001d081d7221 */ /* 0x000fe20000000000 */
[----:B------:R-:W-:Y:S01]  /*0b80*/  FADD R30, R30, R33 ;  /* 0x000000211e1e7221 */ /* 0x000fe20000000000 */
[----:B------:R-:W-:Y:S02]  /*0b90*/  SHF.L.U32 R8, R7, 0x10, RZ ;  /* 0x0000001007087819 */ /* 0x000fe400000006ff */
[----:B------:R-:W-:Y:S01]  /*0ba0*/  SHF.L.U32 R33, R10, 0x10, RZ ;  /* 0x000000100a217819 */ /* 0x000fe200000006ff */
[----:B------:R-:W-:Y:S01]  /*0bb0*/  IMAD.U32 R5, R5, 0x10000, RZ ;  /* 0x0001000005057824 */ /* 0x000fe200078e00ff */
[----:B------:R-:W-:Y:S01]  /*0bc0*/  SHF.L.U32 R7, R6, 0x10, RZ ;  /* 0x0000001006077819 */ /* 0x000fe200000006ff */
[----:B------:R-:W-:Y:S01]  /*0bd0*/  IMAD.U32 R32, R11, 0x10000, RZ ;  /* 0x000100000b207824 */ /* 0x000fe200078e00ff */
[----:B------:R-:W-:Y:S01]  /*0be0*/  SHF.L.U32 R10, R9, 0x10, RZ ;  /* 0x00000010090a7819 */ /* 0x000fe200000006ff */
[----:B------:R-:W-:Y:S01]  /*0bf0*/  FADD R31, R34, R31 ;  /* 0x0000001f221f7221 */ /* 0x000fe20000000000 */
[----:B------:R-:W-:Y:S01]  /*0c00*/  PRMT R34, R11, 0x7632, R34 ;  /* 0x000076320b227816 */ /* 0x000fe20000000022 */
[----:B------:R-:W-:Y:S01]  /*0c10*/  FADD R7, R7, R32 ;  /* 0x0000002007077221 */ /* 0x000fe20000000000 */
[----:B----4-:R-:W-:Y:S01]  /*0c20*/  SHF.L.U32 R6, R12, 0x10, RZ ;  /* 0x000000100c067819 */ /* 0x010fe200000006ff */
[----:B------:R-:W-:Y:S01]  /*0c30*/  FADD R9, R5, R10 ;  /* 0x0000000a05097221 */ /* 0x000fe20000000000 */
[----:B------:R-:W-:Y:S01]  /*0c40*/  IMAD.U32 R11, R14, 0x10000, RZ ;  /* 0x000100000e0b7824 */ /* 0x000fe200078e00ff */
[----:B------:R-:W-:-:S02]  /*0c50*/  PRMT R12, R12, 0x7632, R12 ;  /* 0x000076320c0c7816 */ /* 0x000fc4000000000c */
[C---:B------:R-:W-:Y:S02]  /*0c60*/  PRMT R10, R13.reuse, 0x7632, R10 ;  /* 0x000076320d0a7816 */ /* 0x040fe4000000000a */
[----:B------:R-:W-:Y:S02]  /*0c70*/  SHF.L.U32 R32, R13, 0x10, RZ ;  /* 0x000000100d207819 */ /* 0x000fe400000006ff */
[----:B------:R-:W-:Y:S02]  /*0c80*/  SHF.L.U32 R34, R34, 0x10, RZ ;  /* 0x0000001022227819 */ /* 0x000fe400000006ff */
[----:B------:R-:W-:Y:S01]  /*0c90*/  PRMT R13, R15, 0x7632, R13 ;  /* 0x000076320f0d7816 */ /* 0x000fe2000000000d */
[----:B------:R-:W-:Y:S01]  /*0ca0*/  FADD R30, R11, R30 ;  /* 0x0000001e0b1e7221 */ /* 0x000fe20000000000 */
[----:B------:R-:W-:Y:S02]  /*0cb0*/  PRMT R14, R14, 0x7632, R14 ;  /* 0x000076320e0e7816 */ /* 0x000fe4000000000e */
[----:B------:R-:W-:-:S02]  /*0cc0*/  SHF.L.U32 R11, R12, 0x10, RZ ;  /* 0x000000100c0b7819 */ /* 0x000fc400000006ff */
[----:B------:R-:W-:Y:S01]  /*0cd0*/  SHF.L.U32 R10, R10, 0x10, RZ ;  /* 0x000000100a0a7819 */ /* 0x000fe200000006ff */
[----:B------:R-:W-:Y:S01]  /*0ce0*/  FADD R5, R33, R34 ;  /* 0x0000002221057221 */ /* 0x000fe20000000000 */
[----:B------:R-:W-:Y:S01]  /*0cf0*/  SHF.L.U32 R12, R13, 0x10, RZ ;  /* 0x000000100d0c7819 */ /* 0x000fe200000006ff */
[----:B------:R-:W-:Y:S01]  /*0d00*/  FADD R8, R8, R35 ;  /* 0x0000002308087221 */ /* 0x000fe20000000000 */
[----:B------:R-:W-:Y:S01]  /*0d10*/  SHF.L.U32 R15, R15, 0x10, RZ ;  /* 0x000000100f0f7819 */ /* 0x000fe200000006ff */
[----:B------:R-:W-:Y:S01]  /*0d20*/  IMAD.U32 R14, R14, 0x10000, RZ ;  /* 0x000100000e0e7824 */ /* 0x000fe200078e00ff */
[----:B------:R-:W-:Y:S01]  /*0d30*/  FADD R9, R10, R9 ;  /* 0x000000090a097221 */ /* 0x000fe20000000000 */
[----:B------:R-:W-:Y:S01]  /*0d40*/  FADD R10, R12, R5 ;  /* 0x000000050c0a7221 */ /* 0x000fe20000000000 */
[----:B------:R-:W-:Y:S01]  /*0d50*/  SHF.L.U32 R5, R16, 0x10, RZ ;  /* 0x0000001010057819 */ /* 0x000fe200000006ff */
[----:B------:R-:W-:Y:S01]  /*0d60*/  FADD R8, R15, R8 ;  /* 0x000000080f087221 */ /* 0x000fe20000000000 */
[----:B------:R-:W-:Y:S01]  /*0d70*/  FADD R6, R6, R31 ;  /* 0x0000001f06067221 */ /* 0x000fe20000000000 */
[----:B------:R-:W-:Y:S01]  /*0d80*/  FADD R7, R14, R7 ;  /* 0x000000070e077221 */ /* 0x000fe20000000000 */
[----:B------:R-:W-:-:S02]  /*0d90*/  PRMT R15, R18, 0x7632, R15 ;  /* 0x00007632120f7816 */ /* 0x000fc4000000000f */
[----:B------:R-:W-:Y:S02]  /*0da0*/  PRMT R12, R16, 0x7632, R12 ;  /* 0x00007632100c7816 */ /* 0x000fe4000000000c */
[C---:B------:R-:W-:Y:S02]  /*0db0*/  PRMT R14, R17.reuse, 0x7632, R14 ;  /* 0x00007632110e7816 */ /* 0x040fe4000000000e */
[----:B------:R-:W-:Y:S01]  /*0dc0*/  SHF.L.U32 R16, R17, 0x10, RZ ;  /* 0x0000001011107819 */ /* 0x000fe200000006ff */
[----:B------:R-:W-:Y:S01]  /*0dd0*/  FADD R5, R5, R6 ;  /* 0x0000000605057221 */ /* 0x000fe20000000000 */
[----:B------:R-:W-:Y:S01]  /*0de0*/  PRMT R17, R19, 0x7632, R17 ;  /* 0x0000763213117816 */ /* 0x000fe20000000011 */
[----:B------:R-:W-:Y:S01]  /*0df0*/  IMAD.U32 R6, R15, 0x10000, RZ ;  /* 0x000100000f067824 */ /* 0x000fe200078e00ff */
[----:B------:R-:W-:Y:S02]  /*0e00*/  SHF.L.U32 R31, R19, 0x10, RZ ;  /* 0x00000010131f7819 */ /* 0x000fe400000006ff */
        /* <DEDUP_REMOVED lines=8> */
[----:B------:R-:W-:Y:S01]  /*0e90*/  FADD R9, R14, R9 ;  /* 0x000000090e097221 */ /* 0x000fe20000000000 */
[----:B-----5:R-:W-:Y:S01]  /*0ea0*/  PRMT R6, R20, 0x7632, R6 ;  /* 0x0000763214067816 */ /* 0x020fe20000000006 */
        /* <DEDUP_REMOVED lines=8> */
[----:B------:R-:W-:Y:S01]  /*0f30*/  FMUL R5, R2, R5 ;  /* 0x0000000502057220 */ /* 0x000fe20000400000 */
[----:B------:R-:W-:Y:S01]  /*0f40*/  SHF.L.U32 R6, R6, 0x10, RZ ;  /* 0x0000001006067819 */ /* 0x000fe200000006ff */
[----:B------:R-:W-:Y:S01]  /*0f50*/  FMUL R13, R2, R13 ;  /* 0x0000000d020d7220 */ /* 0x000fe20000400000 */
[----:B------:R-:W-:Y:S01]  /*0f60*/  SHF.L.U32 R21, R21, 0x10, RZ ;  /* 0x0000001015157819 */ /* 0x000fe200000006ff */
[----:B------:R-:W-:Y:S01]  /*0f70*/  IMAD.U32 R22, R22, 0x10000, RZ ;  /* 0x0001000016167824 */ /* 0x000fe200078e00ff */
[----:B------:R-:W-:Y:S01]  /*0f80*/  SHF.L.U32 R23, R23, 0x10, RZ ;  /* 0x0000001017177819 */ /* 0x000fe200000006ff */
[----:B------:R-:W-:Y:S01]  /*0f90*/  FMUL R10, R2, R29 ;  /* 0x0000001d020a7220 */ /* 0x000fe20000400000 */
[----:B------:R-:W-:Y:S01]  /*0fa0*/  SHF.L.U32 R8, R8, 0x10, RZ ;  /* 0x0000001008087819 */ /* 0x000fe200000006ff */
[----:B------:R-:W-:Y:S01]  /*0fb0*/  FMUL R11, R2, R11 ;  /* 0x0000000b020b7220 */ /* 0x000fe20000400000 */
[----:B------:R-:W-:Y:S01]  /*0fc0*/  SHF.L.U32 R14, R14, 0x10, RZ ;  /* 0x000000100e0e7819 */ /* 0x000fe200000006ff */
[----:B------:R-:W-:Y:S01]  /*0fd0*/  FMUL R16, R2, R17 ;  /* 0x0000001102107220 */ /* 0x000fe20000400000 */
[----:B------:R-:W-:Y:S01]  /*0fe0*/  IMAD.U32 R12, R12, 0x10000, RZ ;  /* 0x000100000c0c7824 */ /* 0x000fe200078e00ff */
[C---:B------:R-:W-:Y:S01]  /*0ff0*/  FMUL R9, R2.reuse, R9 ;  /* 0x0000000902097220 */ /* 0x040fe20000400000 */
[C---:B------:R-:W-:Y:S01]  /*1000*/  FMUL R15, R2.reuse, R15 ;  /* 0x0000000f020f7220 */ /* 0x040fe20000400000 */
[----:B------:R-:W-:Y:S01]  /*1010*/  FMUL R7, R2, R7 ;  /* 0x0000000702077220 */ /* 0x000fe20000400000 */
        /* <DEDUP_REMOVED lines=8> */
[----:B------:R-:W-:Y:S01]  /*10a0*/  F2FP.BF16.PACK_AB R4, R13, R4 ;  /* 0x000000040d04723e */ /* 0x000fe200000010ff */
[----:B------:R-:W-:Y:S01]  /*10b0*/  IMAD.WIDE R28, R28, R27, c[0x0][0x188] ;  /* 0x000062001c1c7625 */ /* 0x000fe200078e021b */
[----:B------:R-:W-:-:S02]  /*10c0*/  F2FP.BF16.PACK_AB R5, R8, R5 ;  /* 0x000000050805723e */ /* 0x000fc400000010ff */
[----:B------:R-:W-:Y:S02]  /*10d0*/  F2FP.BF16.PACK_AB R6, R6, R11 ;  /* 0x0000000b0606723e */ /* 0x000fe400000010ff */
[----:B------:R-:W-:-:S05]  /*10e0*/  F2FP.BF16.PACK_AB R7, R7, R16 ;  /* 0x000000100707723e */ /* 0x000fca00000010ff */
[----:B------:R0:W-:Y:S01]  /*10f0*/  @!P1 STG.E.128 [R28.64], R4 ;  /* 0x000000041c009986 */ /* 0x0001e2000c101d04 */
[----:B------:R-:W-:Y:S05]  /*1100*/  @!P0 BRA `(.L_x_1) ;  /* 0xfffff7c000008947 */ /* 0x000fea000383ffff */
[----:B------:R-:W-:Y:S05]  /*1110*/  EXIT ;  /* 0x000000000000794d */ /* 0x000fea0003800000 */
.L_x_2:
[----:B------:R-:W-:-:S00]  /*1120*/  BRA `(.L_x_2) ;  /* 0xfffffff000007947 */ /* 0x000fc0000383ffff */
[----:B------:R-:W-:-:S00]  /*1130*/  NOP ;  /* 0x0000000000007918 */ /* 0x000fc00000000000 */
        /* <DEDUP_REMOVED lines=12> */
.L_x_3:


//--------------------- .nv.global.init           --------------------------
	.section	.nv.global.init,"aw",@progbits
.nv.global.init:
	.type		_$_str,@object
	.size		_$_str,(.L_0 - _$_str)
_$_str:
        /*0000*/ 	.byte	0x5f, 0x5f, 0x43, 0x55, 0x44, 0x41, 0x5f, 0x46, 0x54, 0x5a, 0x00
.L_0:
